//
// Generated by NVIDIA NVVM Compiler
//
// Compiler Build ID: CL-36424714
// Cuda compilation tools, release 13.0, V13.0.88
// Based on NVVM 20.0.0
//

.version 9.0
.target sm_100
.address_size 64

	// .globl	_Z12multiThreadsv
.extern .func  (.param .b32 func_retval0) vprintf
(
	.param .b64 vprintf_param_0,
	.param .b64 vprintf_param_1
)
;
.global .align 1 .b8 $str[42] = {73, 32, 99, 111, 109, 101, 32, 102, 114, 111, 109, 32, 98, 108, 111, 99, 107, 32, 37, 100, 32, 97, 110, 100, 32, 116, 104, 114, 101, 97, 100, 40, 37, 100, 44, 32, 37, 100, 41, 46, 10};

.visible .entry _Z12multiThreadsv()
{
	.local .align 8 .b8 	__local_depot0[16];
	.reg .b64 	%SP;
	.reg .b64 	%SPL;
	.reg .b32 	%r<6>;
	.reg .b64 	%rd<5>;

	mov.u64 	%SPL, __local_depot0;
	cvta.local.u64 	%SP, %SPL;
	add.u64 	%rd1, %SP, 0;
	add.u64 	%rd2, %SPL, 0;
	mov.u32 	%r1, %ctaid.x;
	mov.u32 	%r2, %tid.x;
	mov.u32 	%r3, %tid.y;
	st.local.v2.u32 	[%rd2], {%r1, %r2};
	st.local.u32 	[%rd2+8], %r3;
	mov.u64 	%rd3, $str;
	cvta.global.u64 	%rd4, %rd3;
	{ // callseq 0, 0
	.param .b64 param0;
	st.param.b64 	[param0], %rd4;
	.param .b64 param1;
	st.param.b64 	[param1], %rd1;
	.param .b32 retval0;
	call.uni (retval0), 
	vprintf, 
	(
	param0, 
	param1
	);
	ld.param.b32 	%r4, [retval0];
	} // callseq 0
	ret;

}


// ===== COMPILED SASS (sm_100) =====

	.target	sm_100

	.elftype	@"ET_EXEC"


//--------------------- .note.nv.tkinfo           --------------------------
	.section	.note.nv.tkinfo,"",@"SHT_NOTE"
	.sectionflags	@"SHF_NOTE_NV_TKINFO"
	.tkinfo
        /*0018*/ 	.word	0x00000002
        /*0030*/ 	.string	""
        /*0030*/ 	.string	"ptxas"
        /*0030*/ 	.string	"Cuda compilation tools, release 13.0, V13.0.88"
        /*0030*/ 	.string	"Build cuda_13.0.r13.0/compiler.36424714_0"
        /*0030*/ 	.string	"-arch sm_100 -m 64 "



//--------------------- .note.nv.cuinfo           --------------------------
	.section	.note.nv.cuinfo,"",@"SHT_NOTE"
	.sectionflags	@"SHF_NOTE_NV_CUINFO"
        /*0018*/ 	.short	0x0002
        /*001a*/ 	.short	0x0064
        /*001c*/ 	.short	0x0082
	.zero		2


//--------------------- .nv.info                  --------------------------
	.section	.nv.info,"",@"SHT_CUDA_INFO"
	.align	4


	//----- nvinfo : EIATTR_REGCOUNT
	.align		4
        /*0000*/ 	.byte	0x04, 0x2f
        /*0002*/ 	.short	(.L_2 - .L_1)
	.align		4
.L_1:
        /*0004*/ 	.word	index@(_Z12multiThreadsv)
        /*0008*/ 	.word	0x00000018


	//----- nvinfo : EIATTR_FRAME_SIZE
	.align		4
.L_2:
        /*000c*/ 	.byte	0x04, 0x11
        /*000e*/ 	.short	(.L_4 - .L_3)
	.align		4
.L_3:
        /*0010*/ 	.word	index@(_Z12multiThreadsv)
        /*0014*/ 	.word	0x00000010


	//----- nvinfo : EIATTR_MIN_STACK_SIZE
	.align		4
.L_4:
        /*0018*/ 	.byte	0x04, 0x12
        /*001a*/ 	.short	(.L_6 - .L_5)
	.align		4
.L_5:
        /*001c*/ 	.word	index@(_Z12multiThreadsv)
        /*0020*/ 	.word	0x00000010
.L_6:


//--------------------- .nv.compat                --------------------------
	.section	.nv.compat,"",@"SHT_CUDA_COMPAT_INFO"
	.align	4
        /*0000*/ 	.byte	0x02, 0x09, 0x00, 0x00, 0x02, 0x02, 0x01, 0x00, 0x02, 0x05, 0x05, 0x00, 0x03, 0x07, 0x01, 0x01
        /*0010*/ 	.byte	0x02, 0x03, 0x00, 0x00, 0x02, 0x06, 0x01, 0x00, 0x04, 0x0b, 0x08, 0x00, 0x09, 0x00, 0x00, 0x00
        /*0020*/ 	.byte	0x00, 0x00, 0x00, 0x00


//--------------------- .nv.info._Z12multiThreadsv --------------------------
	.section	.nv.info._Z12multiThreadsv,"",@"SHT_CUDA_INFO"
	.sectionflags	@""
	.align	4


	//----- nvinfo : EIATTR_CUDA_API_VERSION
	.align		4
        /*0000*/ 	.byte	0x04, 0x37
        /*0002*/ 	.short	(.L_8 - .L_7)
.L_7:
        /*0004*/ 	.word	0x00000082


	//----- nvinfo : EIATTR_SPARSE_MMA_MASK
	.align		4
.L_8:
        /*0008*/ 	.byte	0x03, 0x50
        /*000a*/ 	.short	0x0000


	//----- nvinfo : EIATTR_MAXREG_COUNT
	.align		4
        /*000c*/ 	.byte	0x03, 0x1b
        /*000e*/ 	.short	0x00ff


	//----- nvinfo : EIATTR_EXTERNS
	.align		4
        /*0010*/ 	.byte	0x04, 0x0f
        /*0012*/ 	.short	(.L_10 - .L_9)


	//   ....[0]....
	.align		4
.L_9:
        /*0014*/ 	.word	index@(vprintf)


	//----- nvinfo : EIATTR_MERCURY_ISA_VERSION
	.align		4
.L_10:
        /*0018*/ 	.byte	0x03, 0x5f
        /*001a*/ 	.short	0x0101


	//----- nvinfo : EIATTR_VRC_CTA_INIT_COUNT
	.align		4
        /*001c*/ 	.byte	0x02, 0x4a
	.zero		1
	.zero		1


	//----- nvinfo : EIATTR_SYSCALL_OFFSETS
	.align		4
        /*0020*/ 	.byte	0x04, 0x46
        /*0022*/ 	.short	(.L_12 - .L_11)


	//   ....[0]....
.L_11:
        /*0024*/ 	.word	0x00000110


	//----- nvinfo : EIATTR_EXIT_INSTR_OFFSETS
	.align		4
.L_12:
        /*0028*/ 	.byte	0x04, 0x1c
        /*002a*/ 	.short	(.L_14 - .L_13)


	//   ....[0]....
.L_13:
        /*002c*/ 	.word	0x00000120


	//----- nvinfo : EIATTR_SW_WAR
	.align		4
.L_14:
        /*0030*/ 	.byte	0x04, 0x36
        /*0032*/ 	.short	(.L_16 - .L_15)
.L_15:
        /*0034*/ 	.word	0x00000008
.L_16:


//--------------------- .nv.callgraph             --------------------------
	.section	.nv.callgraph,"",@"SHT_CUDA_CALLGRAPH"
	.align	4
	.sectionentsize	8
	.align		4
        /*0000*/ 	.word	0x00000000
	.align		4
        /*0004*/ 	.word	0xffffffff
	.align		4
        /*0008*/ 	.word	index@(_Z12multiThreadsv)
	.align		4
        /*000c*/ 	.word	index@(vprintf)
	.align		4
        /*0010*/ 	.word	0x00000000
	.align		4
        /*0014*/ 	.word	0xfffffffe
	.align		4
        /*0018*/ 	.word	0x00000000
	.align		4
        /*001c*/ 	.word	0xfffffffd
	.align		4
        /*0020*/ 	.word	0x00000000
	.align		4
        /*0024*/ 	.word	0xfffffffc


//--------------------- .nv.constant4             --------------------------
	.section	.nv.constant4,"a",@progbits
	.align	8
	.align		8
.nv.constant4:
        /*0000*/ 	.dword	vprintf
	.align		8
        /*0008*/ 	.dword	$str


//--------------------- .text._Z12multiThreadsv   --------------------------
	.section	.text._Z12multiThreadsv,"ax",@progbits
	.align	128
        .global         _Z12multiThreadsv
        .type           _Z12multiThreadsv,@function
        .size           _Z12multiThreadsv,(.L_x_2 - _Z12multiThreadsv)
        .other          _Z12multiThreadsv,@"STO_CUDA_ENTRY STV_DEFAULT"
_Z12multiThreadsv:
.text._Z12multiThreadsv:
[----:B------:R-:W0:Y:S01]  /*0000*/  LDC R1, c[0x0][0x37c] ;  /* 0x0000df00ff017b82 */ /* 0x000e220000000800 */
[----:B------:R-:W1:Y:S01]  /*0010*/  S2R R8, SR_CTAID.X ;  /* 0x0000000000087919 */ /* 0x000e620000002500 */
[----:B0-----:R-:W-:Y:S01]  /*0020*/  VIADD R1, R1, 0xfffffff0 ;  /* 0xfffffff001017836 */ /* 0x001fe20000000000 */
[----:B------:R-:W-:Y:S01]  /*0030*/  MOV R0, 0x0 ;  /* 0x0000000000007802 */ /* 0x000fe20000000f00 */
[----:B------:R-:W0:Y:S01]  /*0040*/  LDCU UR4, c[0x0][0x2f8] ;  /* 0x00005f00ff0477ac */ /* 0x000e220008000800 */
[----:B------:R-:W1:Y:S03]  /*0050*/  S2R R9, SR_TID.X ;  /* 0x0000000000097919 */ /* 0x000e660000002100 */
[----:B------:R2:W3:Y:S01]  /*0060*/  LDC.64 R2, c[0x4][R0] ;  /* 0x0100000000027b82 */ /* 0x0004e20000000a00 */
[----:B------:R-:W4:Y:S01]  /*0070*/  LDCU.64 UR6, c[0x4][0x8] ;  /* 0x01000100ff0677ac */ /* 0x000f220008000a00 */
[----:B------:R-:W5:Y:S01]  /*0080*/  S2R R10, SR_TID.Y ;  /* 0x00000000000a7919 */ /* 0x000f620000002200 */
[----:B------:R-:W2:Y:S01]  /*0090*/  LDCU UR5, c[0x0][0x2fc] ;  /* 0x00005f80ff0577ac */ /* 0x000ea20008000800 */
[----:B0-----:R-:W-:Y:S01]  /*00a0*/  IADD3 R6, P0, PT, R1, UR4, RZ ;  /* 0x0000000401067c10 */ /* 0x001fe2000ff1e0ff */
[----:B----4-:R-:W-:Y:S01]  /*00b0*/  IMAD.U32 R4, RZ, RZ, UR6 ;  /* 0x00000006ff047e24 */ /* 0x010fe2000f8e00ff */
[----:B------:R-:W-:-:S03]  /*00c0*/  MOV R5, UR7 ;  /* 0x0000000700057c02 */ /* 0x000fc60008000f00 */
[----:B--2---:R-:W-:Y:S01]  /*00d0*/  IMAD.X R7, RZ, RZ, UR5, P0 ;  /* 0x00000005ff077e24 */ /* 0x004fe200080e06ff */
[----:B-1----:R0:W-:Y:S04]  /*00e0*/  STL.64 [R1], R8 ;  /* 0x0000000801007387 */ /* 0x0021e80000100a00 */
[----:B-----5:R0:W-:Y:S03]  /*00f0*/  STL [R1+0x8], R10 ;  /* 0x0000080a01007387 */ /* 0x0201e60000100800 */
[----:B------:R-:W-:-:S07]  /*0100*/  LEPC R20, `(.L_x_0) ;  /* 0x000000001014794e */ /* 0x000fce0000000000 */
[----:B0--3--:R-:W-:Y:S05]  /*0110*/  CALL.ABS.NOINC R2 ;  /* 0x0000000002007343 */ /* 0x009fea0003c00000 */
.L_x_0:
[----:B------:R-:W-:Y:S05]  /*0120*/  EXIT ;  /* 0x000000000000794d */ /* 0x000fea0003800000 */
.L_x_1:
[----:B------:R-:W-:-:S00]  /*0130*/  BRA `(.L_x_1) ;  /* 0xfffffffc00fc7947 */ /* 0x000fc0000383ffff */
[----:B------:R-:W-:-:S00]  /*0140*/  NOP ;  /* 0x0000000000007918 */ /* 0x000fc00000000000 */
        /* <DEDUP_REMOVED lines=11> */
.L_x_2:


//--------------------- .nv.global.init           --------------------------
	.section	.nv.global.init,"aw",@progbits
.nv.global.init:
	.type		$str,@object
	.size		$str,(.L_0 - $str)
$str:
        /*0000*/ 	.byte	0x49, 0x20, 0x63, 0x6f, 0x6d, 0x65, 0x20, 0x66, 0x72, 0x6f, 0x6d, 0x20, 0x62, 0x6c, 0x6f, 0x63
        /*0010*/ 	.byte	0x6b, 0x20, 0x25, 0x64, 0x20, 0x61, 0x6e, 0x64, 0x20, 0x74, 0x68, 0x72, 0x65, 0x61, 0x64, 0x28
        /*0020*/ 	.byte	0x25, 0x64, 0x2c, 0x20, 0x25, 0x64, 0x29, 0x2e, 0x0a, 0x00
.L_0:


//--------------------- .nv.shared.reserved.0     --------------------------
	.section	.nv.shared.reserved.0,"aw",@nobits
	.weak		__nv_reservedSMEM_offset_0_alias
	.size		__nv_reservedSMEM_offset_0_alias, 0, 64
	.other		__nv_reservedSMEM_offset_0_alias,@"STO_CUDA_RESERVED_SHARED STV_DEFAULT"
__nv_reservedSMEM_offset_0_alias:
	.zero		0
	.zero		64


//--------------------- .nv.constant0._Z12multiThreadsv --------------------------
	.section	.nv.constant0._Z12multiThreadsv,"a",@progbits
	.sectionflags	@""
	.align	4
.nv.constant0._Z12multiThreadsv:
	.zero		896


//--------------------- SYMBOLS --------------------------

	.type		.nv.reservedSmem.offset0,@object
	.size		.nv.reservedSmem.offset0,0x4
	.type		vprintf,@function
